//
// Generated by NVIDIA NVVM Compiler
//
// Compiler Build ID: CL-36424714
// Cuda compilation tools, release 13.0, V13.0.88
// Based on NVVM 20.0.0
//

.version 9.0
.target sm_100
.address_size 64

	// .globl	_Z19get_approx_matchingv
.extern .func  (.param .b32 func_retval0) vprintf
(
	.param .b64 vprintf_param_0,
	.param .b64 vprintf_param_1
)
;
.global .align 4 .b8 d_degree[44];
.global .align 4 .b8 d_flat_adj_list[200];
.global .align 4 .b8 d_list_ptr[48];
.global .align 4 .b8 d_matched_vertices[44];
.global .align 4 .b8 d_matched_edges[200];
.global .align 4 .b8 d_visited[44];
.global .align 1 .b8 _ZN34_INTERNAL_bffc48a9_4_k_cu_d2d3ad794cuda3std3__45__cpo5beginE[1];
.global .align 1 .b8 _ZN34_INTERNAL_bffc48a9_4_k_cu_d2d3ad794cuda3std3__45__cpo3endE[1];
.global .align 1 .b8 _ZN34_INTERNAL_bffc48a9_4_k_cu_d2d3ad794cuda3std3__45__cpo6cbeginE[1];
.global .align 1 .b8 _ZN34_INTERNAL_bffc48a9_4_k_cu_d2d3ad794cuda3std3__45__cpo4cendE[1];
.global .align 1 .b8 _ZN34_INTERNAL_bffc48a9_4_k_cu_d2d3ad794cuda3std3__45__cpo6rbeginE[1];
.global .align 1 .b8 _ZN34_INTERNAL_bffc48a9_4_k_cu_d2d3ad794cuda3std3__45__cpo4rendE[1];
.global .align 1 .b8 _ZN34_INTERNAL_bffc48a9_4_k_cu_d2d3ad794cuda3std3__45__cpo7crbeginE[1];
.global .align 1 .b8 _ZN34_INTERNAL_bffc48a9_4_k_cu_d2d3ad794cuda3std3__45__cpo5crendE[1];
.global .align 1 .b8 _ZN34_INTERNAL_bffc48a9_4_k_cu_d2d3ad794cuda3std3__436_GLOBAL__N__bffc48a9_4_k_cu_d2d3ad796ignoreE[1];
.global .align 1 .b8 _ZN34_INTERNAL_bffc48a9_4_k_cu_d2d3ad794cuda3std3__419piecewise_constructE[1];
.global .align 1 .b8 _ZN34_INTERNAL_bffc48a9_4_k_cu_d2d3ad794cuda3std3__48in_placeE[1];
.global .align 1 .b8 _ZN34_INTERNAL_bffc48a9_4_k_cu_d2d3ad794cuda3std3__420unreachable_sentinelE[1];
.global .align 1 .b8 _ZN34_INTERNAL_bffc48a9_4_k_cu_d2d3ad794cuda3std3__47nulloptE[1];
.global .align 1 .b8 _ZN34_INTERNAL_bffc48a9_4_k_cu_d2d3ad794cuda3std3__48unexpectE[1];
.global .align 1 .b8 _ZN34_INTERNAL_bffc48a9_4_k_cu_d2d3ad794cuda3std6ranges3__45__cpo4swapE[1];
.global .align 1 .b8 _ZN34_INTERNAL_bffc48a9_4_k_cu_d2d3ad794cuda3std6ranges3__45__cpo9iter_moveE[1];
.global .align 1 .b8 _ZN34_INTERNAL_bffc48a9_4_k_cu_d2d3ad794cuda3std6ranges3__45__cpo5beginE[1];
.global .align 1 .b8 _ZN34_INTERNAL_bffc48a9_4_k_cu_d2d3ad794cuda3std6ranges3__45__cpo3endE[1];
.global .align 1 .b8 _ZN34_INTERNAL_bffc48a9_4_k_cu_d2d3ad794cuda3std6ranges3__45__cpo6cbeginE[1];
.global .align 1 .b8 _ZN34_INTERNAL_bffc48a9_4_k_cu_d2d3ad794cuda3std6ranges3__45__cpo4cendE[1];
.global .align 1 .b8 _ZN34_INTERNAL_bffc48a9_4_k_cu_d2d3ad794cuda3std6ranges3__45__cpo7advanceE[1];
.global .align 1 .b8 _ZN34_INTERNAL_bffc48a9_4_k_cu_d2d3ad794cuda3std6ranges3__45__cpo9iter_swapE[1];
.global .align 1 .b8 _ZN34_INTERNAL_bffc48a9_4_k_cu_d2d3ad794cuda3std6ranges3__45__cpo4nextE[1];
.global .align 1 .b8 _ZN34_INTERNAL_bffc48a9_4_k_cu_d2d3ad794cuda3std6ranges3__45__cpo4prevE[1];
.global .align 1 .b8 _ZN34_INTERNAL_bffc48a9_4_k_cu_d2d3ad794cuda3std6ranges3__45__cpo4dataE[1];
.global .align 1 .b8 _ZN34_INTERNAL_bffc48a9_4_k_cu_d2d3ad794cuda3std6ranges3__45__cpo5cdataE[1];
.global .align 1 .b8 _ZN34_INTERNAL_bffc48a9_4_k_cu_d2d3ad794cuda3std6ranges3__45__cpo4sizeE[1];
.global .align 1 .b8 _ZN34_INTERNAL_bffc48a9_4_k_cu_d2d3ad794cuda3std6ranges3__45__cpo5ssizeE[1];
.global .align 1 .b8 _ZN34_INTERNAL_bffc48a9_4_k_cu_d2d3ad794cuda3std6ranges3__45__cpo8distanceE[1];
.global .align 1 .b8 _ZN34_INTERNAL_bffc48a9_4_k_cu_d2d3ad796thrust24THRUST_300001_SM_1000_NS8cuda_cub3parE[1];
.global .align 1 .b8 _ZN34_INTERNAL_bffc48a9_4_k_cu_d2d3ad796thrust24THRUST_300001_SM_1000_NS8cuda_cub10par_nosyncE[1];
.global .align 1 .b8 _ZN34_INTERNAL_bffc48a9_4_k_cu_d2d3ad796thrust24THRUST_300001_SM_1000_NS6system6detail10sequential3seqE[1];
.global .align 1 .b8 _ZN34_INTERNAL_bffc48a9_4_k_cu_d2d3ad796thrust24THRUST_300001_SM_1000_NS12placeholders2_1E[1];
.global .align 1 .b8 _ZN34_INTERNAL_bffc48a9_4_k_cu_d2d3ad796thrust24THRUST_300001_SM_1000_NS12placeholders2_2E[1];
.global .align 1 .b8 _ZN34_INTERNAL_bffc48a9_4_k_cu_d2d3ad796thrust24THRUST_300001_SM_1000_NS12placeholders2_3E[1];
.global .align 1 .b8 _ZN34_INTERNAL_bffc48a9_4_k_cu_d2d3ad796thrust24THRUST_300001_SM_1000_NS12placeholders2_4E[1];
.global .align 1 .b8 _ZN34_INTERNAL_bffc48a9_4_k_cu_d2d3ad796thrust24THRUST_300001_SM_1000_NS12placeholders2_5E[1];
.global .align 1 .b8 _ZN34_INTERNAL_bffc48a9_4_k_cu_d2d3ad796thrust24THRUST_300001_SM_1000_NS12placeholders2_6E[1];
.global .align 1 .b8 _ZN34_INTERNAL_bffc48a9_4_k_cu_d2d3ad796thrust24THRUST_300001_SM_1000_NS12placeholders2_7E[1];
.global .align 1 .b8 _ZN34_INTERNAL_bffc48a9_4_k_cu_d2d3ad796thrust24THRUST_300001_SM_1000_NS12placeholders2_8E[1];
.global .align 1 .b8 _ZN34_INTERNAL_bffc48a9_4_k_cu_d2d3ad796thrust24THRUST_300001_SM_1000_NS12placeholders2_9E[1];
.global .align 1 .b8 _ZN34_INTERNAL_bffc48a9_4_k_cu_d2d3ad796thrust24THRUST_300001_SM_1000_NS12placeholders3_10E[1];
.global .align 1 .b8 _ZN34_INTERNAL_bffc48a9_4_k_cu_d2d3ad796thrust24THRUST_300001_SM_1000_NS3seqE[1];
.global .align 1 .b8 $str[28] = {91, 37, 100, 93, 76, 111, 111, 107, 105, 110, 103, 32, 102, 114, 111, 109, 32, 37, 100, 32, 116, 111, 32, 37, 100, 32, 10};
.global .align 1 .b8 $str$1[17] = {91, 37, 100, 93, 119, 111, 114, 107, 105, 110, 103, 32, 37, 100, 32, 10};
.global .align 1 .b8 $str$2[12] = {105, 110, 115, 105, 100, 101, 32, 37, 100, 32, 10};
.global .align 1 .b8 $str$3[21] = {80, 97, 105, 114, 105, 110, 103, 32, 37, 100, 32, 119, 105, 116, 104, 32, 37, 100, 32, 10};

.visible .entry _Z19get_approx_matchingv()
{
	.local .align 8 .b8 	__local_depot0[16];
	.reg .b64 	%SP;
	.reg .b64 	%SPL;
	.reg .pred 	%p<5>;
	.reg .b32 	%r<29>;
	.reg .b64 	%rd<23>;

	mov.u64 	%SPL, __local_depot0;
	cvta.local.u64 	%SP, %SPL;
	add.u64 	%rd3, %SP, 0;
	add.u64 	%rd1, %SPL, 0;
	mov.u32 	%r7, %ctaid.x;
	shl.b32 	%r8, %r7, 10;
	mov.u32 	%r9, %tid.x;
	or.b32  	%r1, %r8, %r9;
	setp.gt.s32 	%p1, %r1, 4;
	@%p1 bra 	$L__BB0_5;
	mul.wide.s32 	%rd4, %r1, 4;
	mov.u64 	%rd5, d_list_ptr;
	add.s64 	%rd2, %rd5, %rd4;
	ld.global.u32 	%r10, [%rd2+4];
	ld.global.u32 	%r11, [%rd2+8];
	st.local.v2.u32 	[%rd1], {%r1, %r10};
	st.local.u32 	[%rd1+8], %r11;
	mov.u64 	%rd6, $str;
	cvta.global.u64 	%rd7, %rd6;
	{ // callseq 0, 0
	.param .b64 param0;
	st.param.b64 	[param0], %rd7;
	.param .b64 param1;
	st.param.b64 	[param1], %rd3;
	.param .b32 retval0;
	call.uni (retval0), 
	vprintf, 
	(
	param0, 
	param1
	);
	ld.param.b32 	%r12, [retval0];
	} // callseq 0
	ld.global.u32 	%r28, [%rd2+4];
	ld.global.u32 	%r14, [%rd2+8];
	setp.ge.u32 	%p2, %r28, %r14;
	@%p2 bra 	$L__BB0_5;
	bra.uni 	$L__BB0_3;
$L__BB0_2:
	add.s32 	%r28, %r28, 1;
	ld.global.u32 	%r22, [%rd2+8];
	setp.ge.u32 	%p4, %r28, %r22;
	@%p4 bra 	$L__BB0_5;
$L__BB0_3:
	ld.global.u32 	%r15, [%rd2+4];
	st.local.v2.u32 	[%rd1], {%r1, %r15};
	mov.u64 	%rd9, $str$1;
	cvta.global.u64 	%rd10, %rd9;
	{ // callseq 1, 0
	.param .b64 param0;
	st.param.b64 	[param0], %rd10;
	.param .b64 param1;
	st.param.b64 	[param1], %rd3;
	.param .b32 retval0;
	call.uni (retval0), 
	vprintf, 
	(
	param0, 
	param1
	);
	ld.param.b32 	%r16, [retval0];
	} // callseq 1
	ld.global.u32 	%r18, [%rd2+4];
	mul.wide.u32 	%rd12, %r18, 4;
	mov.u64 	%rd13, d_visited;
	add.s64 	%rd14, %rd13, %rd12;
	atom.global.exch.b32 	%r19, [%rd14], 1;
	st.local.u32 	[%rd1], %r19;
	mov.u64 	%rd15, $str$2;
	cvta.global.u64 	%rd16, %rd15;
	{ // callseq 2, 0
	.param .b64 param0;
	st.param.b64 	[param0], %rd16;
	.param .b64 param1;
	st.param.b64 	[param1], %rd3;
	.param .b32 retval0;
	call.uni (retval0), 
	vprintf, 
	(
	param0, 
	param1
	);
	ld.param.b32 	%r20, [retval0];
	} // callseq 2
	setp.ne.s32 	%p3, %r19, 0;
	@%p3 bra 	$L__BB0_2;
	ld.global.u32 	%r23, [%rd2+4];
	mul.wide.u32 	%rd17, %r23, 4;
	mov.u64 	%rd18, d_flat_adj_list;
	add.s64 	%rd19, %rd18, %rd17;
	ld.global.u32 	%r24, [%rd19];
	add.s32 	%r25, %r1, 1;
	st.local.v2.u32 	[%rd1], {%r25, %r24};
	mov.u64 	%rd20, $str$3;
	cvta.global.u64 	%rd21, %rd20;
	{ // callseq 3, 0
	.param .b64 param0;
	st.param.b64 	[param0], %rd21;
	.param .b64 param1;
	st.param.b64 	[param1], %rd3;
	.param .b32 retval0;
	call.uni (retval0), 
	vprintf, 
	(
	param0, 
	param1
	);
	ld.param.b32 	%r26, [retval0];
	} // callseq 3
$L__BB0_5:
	ret;

}
	// .globl	_Z19vertex_disjoint_bfsv
.visible .entry _Z19vertex_disjoint_bfsv()
{


	ret;

}
	// .globl	_ZN3cub18CUB_300001_SM_10006detail11EmptyKernelIvEEvv
.visible .entry _ZN3cub18CUB_300001_SM_10006detail11EmptyKernelIvEEvv()
{


	ret;

}


// ===== COMPILED SASS (sm_100) =====

	.target	sm_100

	.elftype	@"ET_EXEC"


//--------------------- .note.nv.tkinfo           --------------------------
	.section	.note.nv.tkinfo,"",@"SHT_NOTE"
	.sectionflags	@"SHF_NOTE_NV_TKINFO"
	.tkinfo
        /*0018*/ 	.word	0x00000002
        /*0030*/ 	.string	""
        /*0030*/ 	.string	"ptxas"
        /*0030*/ 	.string	"Cuda compilation tools, release 13.0, V13.0.88"
        /*0030*/ 	.string	"Build cuda_13.0.r13.0/compiler.36424714_0"
        /*0030*/ 	.string	"-arch sm_100 -m 64 "



//--------------------- .note.nv.cuinfo           --------------------------
	.section	.note.nv.cuinfo,"",@"SHT_NOTE"
	.sectionflags	@"SHF_NOTE_NV_CUINFO"
        /*0018*/ 	.short	0x0002
        /*001a*/ 	.short	0x0064
        /*001c*/ 	.short	0x0082
	.zero		2


//--------------------- .nv.info                  --------------------------
	.section	.nv.info,"",@"SHT_CUDA_INFO"
	.align	4


	//----- nvinfo : EIATTR_REGCOUNT
	.align		4
        /*0000*/ 	.byte	0x04, 0x2f
        /*0002*/ 	.short	(.L_54 - .L_53)
	.align		4
.L_53:
        /*0004*/ 	.word	index@(_Z19get_approx_matchingv)
        /*0008*/ 	.word	0x0000001b


	//----- nvinfo : EIATTR_FRAME_SIZE
	.align		4
.L_54:
        /*000c*/ 	.byte	0x04, 0x11
        /*000e*/ 	.short	(.L_56 - .L_55)
	.align		4
.L_55:
        /*0010*/ 	.word	index@(_Z19get_approx_matchingv)
        /*0014*/ 	.word	0x00000010


	//----- nvinfo : EIATTR_REGCOUNT
	.align		4
.L_56:
        /*0018*/ 	.byte	0x04, 0x2f
        /*001a*/ 	.short	(.L_58 - .L_57)
	.align		4
.L_57:
        /*001c*/ 	.word	index@(_Z19vertex_disjoint_bfsv)
        /*0020*/ 	.word	0x00000004


	//----- nvinfo : EIATTR_FRAME_SIZE
	.align		4
.L_58:
        /*0024*/ 	.byte	0x04, 0x11
        /*0026*/ 	.short	(.L_60 - .L_59)
	.align		4
.L_59:
        /*0028*/ 	.word	index@(_Z19vertex_disjoint_bfsv)
        /*002c*/ 	.word	0x00000000


	//----- nvinfo : EIATTR_REGCOUNT
	.align		4
.L_60:
        /*0030*/ 	.byte	0x04, 0x2f
        /*0032*/ 	.short	(.L_62 - .L_61)
	.align		4
.L_61:
        /*0034*/ 	.word	index@(_ZN3cub18CUB_300001_SM_10006detail11EmptyKernelIvEEvv)
        /*0038*/ 	.word	0x00000004


	//----- nvinfo : EIATTR_FRAME_SIZE
	.align		4
.L_62:
        /*003c*/ 	.byte	0x04, 0x11
        /*003e*/ 	.short	(.L_64 - .L_63)
	.align		4
.L_63:
        /*0040*/ 	.word	index@(_ZN3cub18CUB_300001_SM_10006detail11EmptyKernelIvEEvv)
        /*0044*/ 	.word	0x00000000


	//----- nvinfo : EIATTR_MIN_STACK_SIZE
	.align		4
.L_64:
        /*0048*/ 	.byte	0x04, 0x12
        /*004a*/ 	.short	(.L_66 - .L_65)
	.align		4
.L_65:
        /*004c*/ 	.word	index@(_ZN3cub18CUB_300001_SM_10006detail11EmptyKernelIvEEvv)
        /*0050*/ 	.word	0x00000000


	//----- nvinfo : EIATTR_MIN_STACK_SIZE
	.align		4
.L_66:
        /*0054*/ 	.byte	0x04, 0x12
        /*0056*/ 	.short	(.L_68 - .L_67)
	.align		4
.L_67:
        /*0058*/ 	.word	index@(_Z19vertex_disjoint_bfsv)
        /*005c*/ 	.word	0x00000000


	//----- nvinfo : EIATTR_MIN_STACK_SIZE
	.align		4
.L_68:
        /*0060*/ 	.byte	0x04, 0x12
        /*0062*/ 	.short	(.L_70 - .L_69)
	.align		4
.L_69:
        /*0064*/ 	.word	index@(_Z19get_approx_matchingv)
        /*0068*/ 	.word	0x00000010
.L_70:


//--------------------- .nv.compat                --------------------------
	.section	.nv.compat,"",@"SHT_CUDA_COMPAT_INFO"
	.align	4
        /*0000*/ 	.byte	0x02, 0x09, 0x00, 0x00, 0x02, 0x02, 0x01, 0x00, 0x02, 0x05, 0x05, 0x00, 0x03, 0x07, 0x01, 0x01
        /*0010*/ 	.byte	0x02, 0x03, 0x00, 0x00, 0x02, 0x06, 0x01, 0x00, 0x04, 0x0b, 0x08, 0x00, 0x09, 0x00, 0x00, 0x00
        /*0020*/ 	.byte	0x00, 0x00, 0x00, 0x00


//--------------------- .nv.info._ZN3cub18CUB_300001_SM_10006detail11EmptyKernelIvEEvv --------------------------
	.section	.nv.info._ZN3cub18CUB_300001_SM_10006detail11EmptyKernelIvEEvv,"",@"SHT_CUDA_INFO"
	.sectionflags	@""
	.align	4


	//----- nvinfo : EIATTR_CUDA_API_VERSION
	.align		4
        /*0000*/ 	.byte	0x04, 0x37
        /*0002*/ 	.short	(.L_72 - .L_71)
.L_71:
        /*0004*/ 	.word	0x00000082


	//----- nvinfo : EIATTR_SPARSE_MMA_MASK
	.align		4
.L_72:
        /*0008*/ 	.byte	0x03, 0x50
        /*000a*/ 	.short	0x0000


	//----- nvinfo : EIATTR_MAXREG_COUNT
	.align		4
        /*000c*/ 	.byte	0x03, 0x1b
        /*000e*/ 	.short	0x00ff


	//----- nvinfo : EIATTR_MERCURY_ISA_VERSION
	.align		4
        /*0010*/ 	.byte	0x03, 0x5f
        /*0012*/ 	.short	0x0101


	//----- nvinfo : EIATTR_VRC_CTA_INIT_COUNT
	.align		4
        /*0014*/ 	.byte	0x02, 0x4a
	.zero		1
	.zero		1


	//----- nvinfo : EIATTR_EXIT_INSTR_OFFSETS
	.align		4
        /*0018*/ 	.byte	0x04, 0x1c
        /*001a*/ 	.short	(.L_74 - .L_73)


	//   ....[0]....
.L_73:
        /*001c*/ 	.word	0x00000010


	//----- nvinfo : EIATTR_SW_WAR
	.align		4
.L_74:
        /*0020*/ 	.byte	0x04, 0x36
        /*0022*/ 	.short	(.L_76 - .L_75)
.L_75:
        /*0024*/ 	.word	0x00000008
.L_76:


//--------------------- .nv.info._Z19vertex_disjoint_bfsv --------------------------
	.section	.nv.info._Z19vertex_disjoint_bfsv,"",@"SHT_CUDA_INFO"
	.sectionflags	@""
	.align	4


	//----- nvinfo : EIATTR_CUDA_API_VERSION
	.align		4
        /*0000*/ 	.byte	0x04, 0x37
        /*0002*/ 	.short	(.L_78 - .L_77)
.L_77:
        /*0004*/ 	.word	0x00000082


	//----- nvinfo : EIATTR_SPARSE_MMA_MASK
	.align		4
.L_78:
        /*0008*/ 	.byte	0x03, 0x50
        /*000a*/ 	.short	0x0000


	//----- nvinfo : EIATTR_MAXREG_COUNT
	.align		4
        /*000c*/ 	.byte	0x03, 0x1b
        /*000e*/ 	.short	0x00ff


	//----- nvinfo : EIATTR_MERCURY_ISA_VERSION
	.align		4
        /*0010*/ 	.byte	0x03, 0x5f
        /*0012*/ 	.short	0x0101


	//----- nvinfo : EIATTR_VRC_CTA_INIT_COUNT
	.align		4
        /*0014*/ 	.byte	0x02, 0x4a
	.zero		1
	.zero		1


	//----- nvinfo : EIATTR_EXIT_INSTR_OFFSETS
	.align		4
        /*0018*/ 	.byte	0x04, 0x1c
        /*001a*/ 	.short	(.L_80 - .L_79)


	//   ....[0]....
.L_79:
        /*001c*/ 	.word	0x00000010


	//----- nvinfo : EIATTR_SW_WAR
	.align		4
.L_80:
        /*0020*/ 	.byte	0x04, 0x36
        /*0022*/ 	.short	(.L_82 - .L_81)
.L_81:
        /*0024*/ 	.word	0x00000008
.L_82:


//--------------------- .nv.info._Z19get_approx_matchingv --------------------------
	.section	.nv.info._Z19get_approx_matchingv,"",@"SHT_CUDA_INFO"
	.sectionflags	@""
	.align	4


	//----- nvinfo : EIATTR_CUDA_API_VERSION
	.align		4
        /*0000*/ 	.byte	0x04, 0x37
        /*0002*/ 	.short	(.L_84 - .L_83)
.L_83:
        /*0004*/ 	.word	0x00000082


	//----- nvinfo : EIATTR_SPARSE_MMA_MASK
	.align		4
.L_84:
        /*0008*/ 	.byte	0x03, 0x50
        /*000a*/ 	.short	0x0000


	//----- nvinfo : EIATTR_MAXREG_COUNT
	.align		4
        /*000c*/ 	.byte	0x03, 0x1b
        /*000e*/ 	.short	0x00ff


	//----- nvinfo : EIATTR_EXTERNS
	.align		4
        /*0010*/ 	.byte	0x04, 0x0f
        /*0012*/ 	.short	(.L_86 - .L_85)


	//   ....[0]....
	.align		4
.L_85:
        /*0014*/ 	.word	index@(vprintf)


	//----- nvinfo : EIATTR_MERCURY_ISA_VERSION
	.align		4
.L_86:
        /*0018*/ 	.byte	0x03, 0x5f
        /*001a*/ 	.short	0x0101


	//----- nvinfo : EIATTR_VRC_CTA_INIT_COUNT
	.align		4
        /*001c*/ 	.byte	0x02, 0x4a
	.zero		1
	.zero		1


	//----- nvinfo : EIATTR_SYSCALL_OFFSETS
	.align		4
        /*0020*/ 	.byte	0x04, 0x46
        /*0022*/ 	.short	(.L_88 - .L_87)


	//   ....[0]....
.L_87:
        /*0024*/ 	.word	0x000001c0


	//   ....[1]....
        /*0028*/ 	.word	0x000002d0


	//   ....[2]....
        /*002c*/ 	.word	0x000003b0


	//   ....[3]....
        /*0030*/ 	.word	0x00000520


	//----- nvinfo : EIATTR_EXIT_INSTR_OFFSETS
	.align		4
.L_88:
        /*0034*/ 	.byte	0x04, 0x1c
        /*0036*/ 	.short	(.L_90 - .L_89)


	//   ....[0]....
.L_89:
        /*0038*/ 	.word	0x000000b0


	//   ....[1]....
        /*003c*/ 	.word	0x00000200


	//   ....[2]....
        /*0040*/ 	.word	0x00000410


	//   ....[3]....
        /*0044*/ 	.word	0x00000530


	//----- nvinfo : EIATTR_CRS_STACK_SIZE
	.align		4
.L_90:
        /*0048*/ 	.byte	0x04, 0x1e
        /*004a*/ 	.short	(.L_92 - .L_91)
.L_91:
        /*004c*/ 	.word	0x00000000


	//----- nvinfo : EIATTR_SW_WAR
	.align		4
.L_92:
        /*0050*/ 	.byte	0x04, 0x36
        /*0052*/ 	.short	(.L_94 - .L_93)
.L_93:
        /*0054*/ 	.word	0x00000008
.L_94:


//--------------------- .nv.callgraph             --------------------------
	.section	.nv.callgraph,"",@"SHT_CUDA_CALLGRAPH"
	.align	4
	.sectionentsize	8
	.align		4
        /*0000*/ 	.word	0x00000000
	.align		4
        /*0004*/ 	.word	0xffffffff
	.align		4
        /*0008*/ 	.word	index@(_Z19get_approx_matchingv)
	.align		4
        /*000c*/ 	.word	index@(vprintf)
	.align		4
        /*0010*/ 	.word	0x00000000
	.align		4
        /*0014*/ 	.word	0xfffffffe
	.align		4
        /*0018*/ 	.word	0x00000000
	.align		4
        /*001c*/ 	.word	0xfffffffd
	.align		4
        /*0020*/ 	.word	0x00000000
	.align		4
        /*0024*/ 	.word	0xfffffffc


//--------------------- .nv.constant4             --------------------------
	.section	.nv.constant4,"a",@progbits
	.align	8
	.align		8
.nv.constant4:
        /*0000*/ 	.dword	d_degree
	.align		8
        /*0008*/ 	.dword	d_flat_adj_list
	.align		8
        /*0010*/ 	.dword	d_list_ptr
	.align		8
        /*0018*/ 	.dword	d_matched_vertices
	.align		8
        /*0020*/ 	.dword	d_matched_edges
	.align		8
        /*0028*/ 	.dword	d_visited
	.align		8
        /*0030*/ 	.dword	_ZN34_INTERNAL_bffc48a9_4_k_cu_d2d3ad794cuda3std3__45__cpo5beginE
	.align		8
        /*0038*/ 	.dword	_ZN34_INTERNAL_bffc48a9_4_k_cu_d2d3ad794cuda3std3__45__cpo3endE
	.align		8
        /*0040*/ 	.dword	_ZN34_INTERNAL_bffc48a9_4_k_cu_d2d3ad794cuda3std3__45__cpo6cbeginE
	.align		8
        /*0048*/ 	.dword	_ZN34_INTERNAL_bffc48a9_4_k_cu_d2d3ad794cuda3std3__45__cpo4cendE
	.align		8
        /*0050*/ 	.dword	_ZN34_INTERNAL_bffc48a9_4_k_cu_d2d3ad794cuda3std3__45__cpo6rbeginE
	.align		8
        /*0058*/ 	.dword	_ZN34_INTERNAL_bffc48a9_4_k_cu_d2d3ad794cuda3std3__45__cpo4rendE
	.align		8
        /*0060*/ 	.dword	_ZN34_INTERNAL_bffc48a9_4_k_cu_d2d3ad794cuda3std3__45__cpo7crbeginE
	.align		8
        /*0068*/ 	.dword	_ZN34_INTERNAL_bffc48a9_4_k_cu_d2d3ad794cuda3std3__45__cpo5crendE
	.align		8
        /*0070*/ 	.dword	_ZN34_INTERNAL_bffc48a9_4_k_cu_d2d3ad794cuda3std3__436_GLOBAL__N__bffc48a9_4_k_cu_d2d3ad796ignoreE
	.align		8
        /*0078*/ 	.dword	_ZN34_INTERNAL_bffc48a9_4_k_cu_d2d3ad794cuda3std3__419piecewise_constructE
	.align		8
        /*0080*/ 	.dword	_ZN34_INTERNAL_bffc48a9_4_k_cu_d2d3ad794cuda3std3__48in_placeE
	.align		8
        /*0088*/ 	.dword	_ZN34_INTERNAL_bffc48a9_4_k_cu_d2d3ad794cuda3std3__420unreachable_sentinelE
	.align		8
        /*0090*/ 	.dword	_ZN34_INTERNAL_bffc48a9_4_k_cu_d2d3ad794cuda3std3__47nulloptE
	.align		8
        /*0098*/ 	.dword	_ZN34_INTERNAL_bffc48a9_4_k_cu_d2d3ad794cuda3std3__48unexpectE
	.align		8
        /*00a0*/ 	.dword	_ZN34_INTERNAL_bffc48a9_4_k_cu_d2d3ad794cuda3std6ranges3__45__cpo4swapE
	.align		8
        /*00a8*/ 	.dword	_ZN34_INTERNAL_bffc48a9_4_k_cu_d2d3ad794cuda3std6ranges3__45__cpo9iter_moveE
	.align		8
        /*00b0*/ 	.dword	_ZN34_INTERNAL_bffc48a9_4_k_cu_d2d3ad794cuda3std6ranges3__45__cpo5beginE
	.align		8
        /*00b8*/ 	.dword	_ZN34_INTERNAL_bffc48a9_4_k_cu_d2d3ad794cuda3std6ranges3__45__cpo3endE
	.align		8
        /*00c0*/ 	.dword	_ZN34_INTERNAL_bffc48a9_4_k_cu_d2d3ad794cuda3std6ranges3__45__cpo6cbeginE
	.align		8
        /*00c8*/ 	.dword	_ZN34_INTERNAL_bffc48a9_4_k_cu_d2d3ad794cuda3std6ranges3__45__cpo4cendE
	.align		8
        /*00d0*/ 	.dword	_ZN34_INTERNAL_bffc48a9_4_k_cu_d2d3ad794cuda3std6ranges3__45__cpo7advanceE
	.align		8
        /*00d8*/ 	.dword	_ZN34_INTERNAL_bffc48a9_4_k_cu_d2d3ad794cuda3std6ranges3__45__cpo9iter_swapE
	.align		8
        /*00e0*/ 	.dword	_ZN34_INTERNAL_bffc48a9_4_k_cu_d2d3ad794cuda3std6ranges3__45__cpo4nextE
	.align		8
        /*00e8*/ 	.dword	_ZN34_INTERNAL_bffc48a9_4_k_cu_d2d3ad794cuda3std6ranges3__45__cpo4prevE
	.align		8
        /*00f0*/ 	.dword	_ZN34_INTERNAL_bffc48a9_4_k_cu_d2d3ad794cuda3std6ranges3__45__cpo4dataE
	.align		8
        /*00f8*/ 	.dword	_ZN34_INTERNAL_bffc48a9_4_k_cu_d2d3ad794cuda3std6ranges3__45__cpo5cdataE
	.align		8
        /*0100*/ 	.dword	_ZN34_INTERNAL_bffc48a9_4_k_cu_d2d3ad794cuda3std6ranges3__45__cpo4sizeE
	.align		8
        /*0108*/ 	.dword	_ZN34_INTERNAL_bffc48a9_4_k_cu_d2d3ad794cuda3std6ranges3__45__cpo5ssizeE
	.align		8
        /*0110*/ 	.dword	_ZN34_INTERNAL_bffc48a9_4_k_cu_d2d3ad794cuda3std6ranges3__45__cpo8distanceE
	.align		8
        /*0118*/ 	.dword	_ZN34_INTERNAL_bffc48a9_4_k_cu_d2d3ad796thrust24THRUST_300001_SM_1000_NS8cuda_cub3parE
	.align		8
        /*0120*/ 	.dword	_ZN34_INTERNAL_bffc48a9_4_k_cu_d2d3ad796thrust24THRUST_300001_SM_1000_NS8cuda_cub10par_nosyncE
	.align		8
        /*0128*/ 	.dword	_ZN34_INTERNAL_bffc48a9_4_k_cu_d2d3ad796thrust24THRUST_300001_SM_1000_NS6system6detail10sequential3seqE
	.align		8
        /*0130*/ 	.dword	_ZN34_INTERNAL_bffc48a9_4_k_cu_d2d3ad796thrust24THRUST_300001_SM_1000_NS12placeholders2_1E
	.align		8
        /*0138*/ 	.dword	_ZN34_INTERNAL_bffc48a9_4_k_cu_d2d3ad796thrust24THRUST_300001_SM_1000_NS12placeholders2_2E
	.align		8
        /*0140*/ 	.dword	_ZN34_INTERNAL_bffc48a9_4_k_cu_d2d3ad796thrust24THRUST_300001_SM_1000_NS12placeholders2_3E
	.align		8
        /*0148*/ 	.dword	_ZN34_INTERNAL_bffc48a9_4_k_cu_d2d3ad796thrust24THRUST_300001_SM_1000_NS12placeholders2_4E
	.align		8
        /*0150*/ 	.dword	_ZN34_INTERNAL_bffc48a9_4_k_cu_d2d3ad796thrust24THRUST_300001_SM_1000_NS12placeholders2_5E
	.align		8
        /*0158*/ 	.dword	_ZN34_INTERNAL_bffc48a9_4_k_cu_d2d3ad796thrust24THRUST_300001_SM_1000_NS12placeholders2_6E
	.align		8
        /*0160*/ 	.dword	_ZN34_INTERNAL_bffc48a9_4_k_cu_d2d3ad796thrust24THRUST_300001_SM_1000_NS12placeholders2_7E
	.align		8
        /*0168*/ 	.dword	_ZN34_INTERNAL_bffc48a9_4_k_cu_d2d3ad796thrust24THRUST_300001_SM_1000_NS12placeholders2_8E
	.align		8
        /*0170*/ 	.dword	_ZN34_INTERNAL_bffc48a9_4_k_cu_d2d3ad796thrust24THRUST_300001_SM_1000_NS12placeholders2_9E
	.align		8
        /*0178*/ 	.dword	_ZN34_INTERNAL_bffc48a9_4_k_cu_d2d3ad796thrust24THRUST_300001_SM_1000_NS12placeholders3_10E
	.align		8
        /*0180*/ 	.dword	_ZN34_INTERNAL_bffc48a9_4_k_cu_d2d3ad796thrust24THRUST_300001_SM_1000_NS3seqE
	.align		8
        /*0188*/ 	.dword	$str
	.align		8
        /*0190*/ 	.dword	$str$1
	.align		8
        /*0198*/ 	.dword	$str$2
	.align		8
        /*01a0*/ 	.dword	$str$3
	.align		8
        /*01a8*/ 	.dword	vprintf


//--------------------- .text._ZN3cub18CUB_300001_SM_10006detail11EmptyKernelIvEEvv --------------------------
	.section	.text._ZN3cub18CUB_300001_SM_10006detail11EmptyKernelIvEEvv,"ax",@progbits
	.align	128
        .global         _ZN3cub18CUB_300001_SM_10006detail11EmptyKernelIvEEvv
        .type           _ZN3cub18CUB_300001_SM_10006detail11EmptyKernelIvEEvv,@function
        .size           _ZN3cub18CUB_300001_SM_10006detail11EmptyKernelIvEEvv,(.L_x_10 - _ZN3cub18CUB_300001_SM_10006detail11EmptyKernelIvEEvv)
        .other          _ZN3cub18CUB_300001_SM_10006detail11EmptyKernelIvEEvv,@"STO_CUDA_ENTRY STV_DEFAULT"
_ZN3cub18CUB_300001_SM_10006detail11EmptyKernelIvEEvv:
.text._ZN3cub18CUB_300001_SM_10006detail11EmptyKernelIvEEvv:
[----:B------:R-:W-:Y:S01]  /*0000*/  LDC R1, c[0x0][0x37c] ;  /* 0x0000df00ff017b82 */ /* 0x000fe20000000800 */
[----:B------:R-:W-:Y:S05]  /*0010*/  EXIT ;  /* 0x000000000000794d */ /* 0x000fea0003800000 */
.L_x_0:
[----:B------:R-:W-:-:S00]  /*0020*/  BRA `(.L_x_0) ;  /* 0xfffffffc00fc7947 */ /* 0x000fc0000383ffff */
[----:B------:R-:W-:-:S00]  /*0030*/  NOP ;  /* 0x0000000000007918 */ /* 0x000fc00000000000 */
        /* <DEDUP_REMOVED lines=12> */
.L_x_10:


//--------------------- .text._Z19vertex_disjoint_bfsv --------------------------
	.section	.text._Z19vertex_disjoint_bfsv,"ax",@progbits
	.align	128
        .global         _Z19vertex_disjoint_bfsv
        .type           _Z19vertex_disjoint_bfsv,@function
        .size           _Z19vertex_disjoint_bfsv,(.L_x_11 - _Z19vertex_disjoint_bfsv)
        .other          _Z19vertex_disjoint_bfsv,@"STO_CUDA_ENTRY STV_DEFAULT"
_Z19vertex_disjoint_bfsv:
.text._Z19vertex_disjoint_bfsv:
[----:B------:R-:W-:Y:S01]  /*0000*/  LDC R1, c[0x0][0x37c] ;  /* 0x0000df00ff017b82 */ /* 0x000fe20000000800 */
[----:B------:R-:W-:Y:S05]  /*0010*/  EXIT ;  /* 0x000000000000794d */ /* 0x000fea0003800000 */
.L_x_1:
        /* <DEDUP_REMOVED lines=14> */
.L_x_11:


//--------------------- .text._Z19get_approx_matchingv --------------------------
	.section	.text._Z19get_approx_matchingv,"ax",@progbits
	.align	128
        .global         _Z19get_approx_matchingv
        .type           _Z19get_approx_matchingv,@function
        .size           _Z19get_approx_matchingv,(.L_x_12 - _Z19get_approx_matchingv)
        .other          _Z19get_approx_matchingv,@"STO_CUDA_ENTRY STV_DEFAULT"
_Z19get_approx_matchingv:
.text._Z19get_approx_matchingv:
[----:B------:R-:W0:Y:S01]  /*0000*/  LDC R1, c[0x0][0x37c] ;  /* 0x0000df00ff017b82 */ /* 0x000e220000000800 */
[----:B------:R-:W1:Y:S07]  /*0010*/  S2R R2, SR_TID.X ;  /* 0x0000000000027919 */ /* 0x000e6e0000002100 */
[----:B------:R-:W2:Y:S01]  /*0020*/  S2UR UR4, SR_CTAID.X ;  /* 0x00000000000479c3 */ /* 0x000ea20000002500 */
[----:B------:R-:W3:Y:S01]  /*0030*/  LDCU UR5, c[0x0][0x2f8] ;  /* 0x00005f00ff0577ac */ /* 0x000ee20008000800 */
[----:B0-----:R-:W-:Y:S01]  /*0040*/  VIADD R1, R1, 0xfffffff0 ;  /* 0xfffffff001017836 */ /* 0x001fe20000000000 */
[----:B------:R-:W0:Y:S04]  /*0050*/  LDCU UR6, c[0x0][0x2fc] ;  /* 0x00005f80ff0677ac */ /* 0x000e280008000800 */
[----:B---3--:R-:W-:Y:S01]  /*0060*/  IADD3 R18, P1, PT, R1, UR5, RZ ;  /* 0x0000000501127c10 */ /* 0x008fe2000ff3e0ff */
[----:B--2---:R-:W-:-:S04]  /*0070*/  USHF.L.U32 UR4, UR4, 0xa, URZ ;  /* 0x0000000a04047899 */ /* 0x004fc800080006ff */
[----:B0-----:R-:W-:Y:S02]  /*0080*/  IMAD.X R19, RZ, RZ, UR6, P1 ;  /* 0x00000006ff137e24 */ /* 0x001fe400088e06ff */
[----:B-1----:R-:W-:-:S04]  /*0090*/  LOP3.LUT R2, R2, UR4, RZ, 0xfc, !PT ;  /* 0x0000000402027c12 */ /* 0x002fc8000f8efcff */
[----:B------:R-:W-:-:S13]  /*00a0*/  ISETP.GT.AND P0, PT, R2, 0x4, PT ;  /* 0x000000040200780c */ /* 0x000fda0003f04270 */
[----:B------:R-:W-:Y:S05]  /*00b0*/  @P0 EXIT ;  /* 0x000000000000094d */ /* 0x000fea0003800000 */
[----:B------:R-:W0:Y:S01]  /*00c0*/  LDC.64 R16, c[0x4][0x10] ;  /* 0x01000400ff107b82 */ /* 0x000e220000000a00 */
[----:B------:R-:W1:Y:S01]  /*00d0*/  LDCU.64 UR36, c[0x0][0x358] ;  /* 0x00006b00ff2477ac */ /* 0x000e620008000a00 */
[----:B------:R-:W-:Y:S01]  /*00e0*/  IMAD.MOV.U32 R10, RZ, RZ, R2 ;  /* 0x000000ffff0a7224 */ /* 0x000fe200078e0002 */
[----:B------:R-:W-:Y:S01]  /*00f0*/  MOV R3, 0x1a8 ;  /* 0x000001a800037802 */ /* 0x000fe20000000f00 */
[----:B------:R-:W2:Y:S01]  /*0100*/  LDCU.64 UR4, c[0x4][0x188] ;  /* 0x01003100ff0477ac */ /* 0x000ea20008000a00 */
[----:B0-----:R-:W-:-:S05]  /*0110*/  IMAD.WIDE R16, R2, 0x4, R16 ;  /* 0x0000000402107825 */ /* 0x001fca00078e0210 */
[----:B-1----:R-:W3:Y:S04]  /*0120*/  LDG.E R11, desc[UR36][R16.64+0x4] ;  /* 0x00000424100b7981 */ /* 0x002ee8000c1e1900 */
[----:B------:R-:W4:Y:S01]  /*0130*/  LDG.E R0, desc[UR36][R16.64+0x8] ;  /* 0x0000082410007981 */ /* 0x000f22000c1e1900 */
[----:B------:R0:W1:Y:S01]  /*0140*/  LDC.64 R8, c[0x4][R3] ;  /* 0x0100000003087b82 */ /* 0x0000620000000a00 */
[----:B--2---:R-:W-:Y:S01]  /*0150*/  MOV R4, UR4 ;  /* 0x0000000400047c02 */ /* 0x004fe20008000f00 */
[----:B------:R-:W-:Y:S01]  /*0160*/  IMAD.U32 R5, RZ, RZ, UR5 ;  /* 0x00000005ff057e24 */ /* 0x000fe2000f8e00ff */
[----:B------:R-:W-:Y:S01]  /*0170*/  MOV R7, R19 ;  /* 0x0000001300077202 */ /* 0x000fe20000000f00 */
[----:B------:R-:W-:Y:S01]  /*0180*/  IMAD.MOV.U32 R6, RZ, RZ, R18 ;  /* 0x000000ffff067224 */ /* 0x000fe200078e0012 */
[----:B---3--:R0:W-:Y:S04]  /*0190*/  STL.64 [R1], R10 ;  /* 0x0000000a01007387 */ /* 0x0081e80000100a00 */
[----:B-1--4-:R0:W-:Y:S02]  /*01a0*/  STL [R1+0x8], R0 ;  /* 0x0000080001007387 */ /* 0x0121e40000100800 */
[----:B------:R-:W-:-:S07]  /*01b0*/  LEPC R20, `(.L_x_2) ;  /* 0x000000001014794e */ /* 0x000fce0000000000 */
[----:B0-----:R-:W-:Y:S05]  /*01c0*/  CALL.ABS.NOINC R8 ;  /* 0x0000000008007343 */ /* 0x001fea0003c00000 */
.L_x_2:
[----:B------:R-:W2:Y:S04]  /*01d0*/  LDG.E R23, desc[UR36][R16.64+0x4] ;  /* 0x0000042410177981 */ /* 0x000ea8000c1e1900 */
[----:B------:R-:W2:Y:S02]  /*01e0*/  LDG.E R0, desc[UR36][R16.64+0x8] ;  /* 0x0000082410007981 */ /* 0x000ea4000c1e1900 */
[----:B--2---:R-:W-:-:S13]  /*01f0*/  ISETP.GE.U32.AND P0, PT, R23, R0, PT ;  /* 0x000000001700720c */ /* 0x004fda0003f06070 */
[----:B------:R-:W-:Y:S05]  /*0200*/  @P0 EXIT ;  /* 0x000000000000094d */ /* 0x000fea0003800000 */
[----:B------:R-:W-:Y:S01]  /*0210*/  BSSY B6, `(.L_x_3) ;  /* 0x0000022000067945 */ /* 0x000fe20003800000 */
.L_x_7:
[----:B------:R-:W2:Y:S01]  /*0220*/  LDG.E R3, desc[UR36][R16.64+0x4] ;  /* 0x0000042410037981 */ /* 0x000ea2000c1e1900 */
[----:B------:R-:W-:Y:S01]  /*0230*/  MOV R22, 0x1a8 ;  /* 0x000001a800167802 */ /* 0x000fe20000000f00 */
[----:B------:R-:W-:Y:S05]  /*0240*/  YIELD ;  /* 0x0000000000007946 */ /* 0x000fea0003800000 */
[----:B------:R0:W1:Y:S01]  /*0250*/  LDC.64 R8, c[0x4][R22] ;  /* 0x0100000016087b82 */ /* 0x0000620000000a00 */
[----:B------:R-:W3:Y:S01]  /*0260*/  LDCU.64 UR4, c[0x4][0x190] ;  /* 0x01003200ff0477ac */ /* 0x000ee20008000a00 */
[----:B------:R-:W-:Y:S01]  /*0270*/  MOV R6, R18 ;  /* 0x0000001200067202 */ /* 0x000fe20000000f00 */
[----:B------:R-:W-:-:S02]  /*0280*/  IMAD.MOV.U32 R7, RZ, RZ, R19 ;  /* 0x000000ffff077224 */ /* 0x000fc400078e0013 */
[----:B---3--:R-:W-:Y:S02]  /*0290*/  IMAD.U32 R4, RZ, RZ, UR4 ;  /* 0x00000004ff047e24 */ /* 0x008fe4000f8e00ff */
[----:B------:R-:W-:Y:S01]  /*02a0*/  IMAD.U32 R5, RZ, RZ, UR5 ;  /* 0x00000005ff057e24 */ /* 0x000fe2000f8e00ff */
[----:B-12---:R0:W-:Y:S06]  /*02b0*/  STL.64 [R1], R2 ;  /* 0x0000000201007387 */ /* 0x0061ec0000100a00 */
[----:B------:R-:W-:-:S07]  /*02c0*/  LEPC R20, `(.L_x_4) ;  /* 0x000000001014794e */ /* 0x000fce0000000000 */
[----:B0-----:R-:W-:Y:S05]  /*02d0*/  CALL.ABS.NOINC R8 ;  /* 0x0000000008007343 */ /* 0x001fea0003c00000 */
.L_x_4:
[----:B------:R-:W2:Y:S01]  /*02e0*/  LDG.E R5, desc[UR36][R16.64+0x4] ;  /* 0x0000042410057981 */ /* 0x000ea2000c1e1900 */
[----:B------:R-:W2:Y:S01]  /*02f0*/  LDC.64 R8, c[0x4][0x28] ;  /* 0x01000a00ff087b82 */ /* 0x000ea20000000a00 */
[----:B------:R-:W-:Y:S01]  /*0300*/  IMAD.MOV.U32 R3, RZ, RZ, 0x1 ;  /* 0x00000001ff037424 */ /* 0x000fe200078e00ff */
[----:B------:R-:W0:Y:S01]  /*0310*/  LDCU.64 UR4, c[0x4][0x198] ;  /* 0x01003300ff0477ac */ /* 0x000e220008000a00 */
[----:B--2---:R-:W-:-:S05]  /*0320*/  IMAD.WIDE.U32 R8, R5, 0x4, R8 ;  /* 0x0000000405087825 */ /* 0x004fca00078e0008 */
[----:B------:R-:W2:Y:S01]  /*0330*/  ATOMG.E.EXCH.STRONG.GPU PT, R24, desc[UR36][R8.64], R3 ;  /* 0x80000003081879a8 */ /* 0x000ea2000c1ef124 */
[----:B------:R1:W3:Y:S01]  /*0340*/  LDC.64 R10, c[0x4][R22] ;  /* 0x01000000160a7b82 */ /* 0x0002e20000000a00 */
[----:B0-----:R-:W-:Y:S01]  /*0350*/  MOV R4, UR4 ;  /* 0x0000000400047c02 */ /* 0x001fe20008000f00 */
[----:B------:R-:W-:Y:S01]  /*0360*/  IMAD.U32 R5, RZ, RZ, UR5 ;  /* 0x00000005ff057e24 */ /* 0x000fe2000f8e00ff */
[----:B------:R-:W-:Y:S01]  /*0370*/  MOV R7, R19 ;  /* 0x0000001300077202 */ /* 0x000fe20000000f00 */
[----:B------:R-:W-:Y:S01]  /*0380*/  IMAD.MOV.U32 R6, RZ, RZ, R18 ;  /* 0x000000ffff067224 */ /* 0x000fe200078e0012 */
[----:B--23--:R1:W-:Y:S06]  /*0390*/  STL [R1], R24 ;  /* 0x0000001801007387 */ /* 0x00c3ec0000100800 */
[----:B------:R-:W-:-:S07]  /*03a0*/  LEPC R20, `(.L_x_5) ;  /* 0x000000001014794e */ /* 0x000fce0000000000 */
[----:B-1----:R-:W-:Y:S05]  /*03b0*/  CALL.ABS.NOINC R10 ;  /* 0x000000000a007343 */ /* 0x002fea0003c00000 */
.L_x_5:
[----:B------:R-:W-:-:S13]  /*03c0*/  ISETP.NE.AND P0, PT, R24, RZ, PT ;  /* 0x000000ff1800720c */ /* 0x000fda0003f05270 */
[----:B------:R-:W-:Y:S05]  /*03d0*/  @!P0 BRA `(.L_x_6) ;  /* 0x0000000000148947 */ /* 0x000fea0003800000 */
[----:B------:R-:W2:Y:S01]  /*03e0*/  LDG.E R0, desc[UR36][R16.64+0x8] ;  /* 0x0000082410007981 */ /* 0x000ea2000c1e1900 */
[----:B------:R-:W-:-:S05]  /*03f0*/  VIADD R23, R23, 0x1 ;  /* 0x0000000117177836 */ /* 0x000fca0000000000 */
[----:B--2---:R-:W-:-:S13]  /*0400*/  ISETP.GE.U32.AND P0, PT, R23, R0, PT ;  /* 0x000000001700720c */ /* 0x004fda0003f06070 */
[----:B------:R-:W-:Y:S05]  /*0410*/  @P0 EXIT ;  /* 0x000000000000094d */ /* 0x000fea0003800000 */
[----:B------:R-:W-:Y:S05]  /*0420*/  BRA `(.L_x_7) ;  /* 0xfffffffc007c7947 */ /* 0x000fea000383ffff */
.L_x_6:
[----:B------:R-:W-:Y:S05]  /*0430*/  BSYNC B6 ;  /* 0x0000000000067941 */ /* 0x000fea0003800000 */
.L_x_3:
[----:B------:R-:W2:Y:S01]  /*0440*/  LDG.E R17, desc[UR36][R16.64+0x4] ;  /* 0x0000042410117981 */ /* 0x000ea2000c1e1900 */
[----:B------:R-:W2:Y:S01]  /*0450*/  LDC.64 R8, c[0x4][0x8] ;  /* 0x01000200ff087b82 */ /* 0x000ea20000000a00 */
[----:B------:R-:W-:Y:S01]  /*0460*/  VIADD R2, R2, 0x1 ;  /* 0x0000000102027836 */ /* 0x000fe20000000000 */
[----:B------:R-:W-:Y:S01]  /*0470*/  MOV R0, 0x1a8 ;  /* 0x000001a800007802 */ /* 0x000fe20000000f00 */
[----:B------:R-:W0:Y:S01]  /*0480*/  LDCU.64 UR4, c[0x4][0x1a0] ;  /* 0x01003400ff0477ac */ /* 0x000e220008000a00 */
[----:B--2---:R-:W-:-:S05]  /*0490*/  IMAD.WIDE.U32 R8, R17, 0x4, R8 ;  /* 0x0000000411087825 */ /* 0x004fca00078e0008 */
[----:B------:R-:W2:Y:S01]  /*04a0*/  LDG.E R3, desc[UR36][R8.64] ;  /* 0x0000002408037981 */ /* 0x000ea2000c1e1900 */
[----:B------:R1:W3:Y:S01]  /*04b0*/  LDC.64 R10, c[0x4][R0] ;  /* 0x01000000000a7b82 */ /* 0x0002e20000000a00 */
[----:B0-----:R-:W-:Y:S01]  /*04c0*/  MOV R4, UR4 ;  /* 0x0000000400047c02 */ /* 0x001fe20008000f00 */
[----:B------:R-:W-:Y:S01]  /*04d0*/  IMAD.U32 R5, RZ, RZ, UR5 ;  /* 0x00000005ff057e24 */ /* 0x000fe2000f8e00ff */
[----:B------:R-:W-:Y:S01]  /*04e0*/  MOV R7, R19 ;  /* 0x0000001300077202 */ /* 0x000fe20000000f00 */
[----:B------:R-:W-:Y:S01]  /*04f0*/  IMAD.MOV.U32 R6, RZ, RZ, R18 ;  /* 0x000000ffff067224 */ /* 0x000fe200078e0012 */
[----:B--23--:R1:W-:Y:S06]  /*0500*/  STL.64 [R1], R2 ;  /* 0x0000000201007387 */ /* 0x00c3ec0000100a00 */
[----:B------:R-:W-:-:S07]  /*0510*/  LEPC R20, `(.L_x_8) ;  /* 0x000000001014794e */ /* 0x000fce0000000000 */
[----:B-1----:R-:W-:Y:S05]  /*0520*/  CALL.ABS.NOINC R10 ;  /* 0x000000000a007343 */ /* 0x002fea0003c00000 */
.L_x_8:
[----:B------:R-:W-:Y:S05]  /*0530*/  EXIT ;  /* 0x000000000000794d */ /* 0x000fea0003800000 */
.L_x_9:
        /* <DEDUP_REMOVED lines=12> */
.L_x_12:


//--------------------- .nv.global.init           --------------------------
	.section	.nv.global.init,"aw",@progbits
.nv.global.init:
	.type		$str$2,@object
	.size		$str$2,($str$1 - $str$2)
$str$2:
        /*0000*/ 	.byte	0x69, 0x6e, 0x73, 0x69, 0x64, 0x65, 0x20, 0x25, 0x64, 0x20, 0x0a, 0x00
	.type		$str$1,@object
	.size		$str$1,($str$3 - $str$1)
$str$1:
        /*000c*/ 	.byte	0x5b, 0x25, 0x64, 0x5d, 0x77, 0x6f, 0x72, 0x6b, 0x69, 0x6e, 0x67, 0x20, 0x25, 0x64, 0x20, 0x0a
        /*001c*/ 	.byte	0x00
	.type		$str$3,@object
	.size		$str$3,($str - $str$3)
$str$3:
        /*001d*/ 	.byte	0x50, 0x61, 0x69, 0x72, 0x69, 0x6e, 0x67, 0x20, 0x25, 0x64, 0x20, 0x77, 0x69, 0x74, 0x68, 0x20
        /*002d*/ 	.byte	0x25, 0x64, 0x20, 0x0a, 0x00
	.type		$str,@object
	.size		$str,(.L_49 - $str)
$str:
        /*0032*/ 	.byte	0x5b, 0x25, 0x64, 0x5d, 0x4c, 0x6f, 0x6f, 0x6b, 0x69, 0x6e, 0x67, 0x20, 0x66, 0x72, 0x6f, 0x6d
        /*0042*/ 	.byte	0x20, 0x25, 0x64, 0x20, 0x74, 0x6f, 0x20, 0x25, 0x64, 0x20, 0x0a, 0x00
.L_49:


//--------------------- .nv.shared.reserved.0     --------------------------
	.section	.nv.shared.reserved.0,"aw",@nobits
	.weak		__nv_reservedSMEM_offset_0_alias
	.size		__nv_reservedSMEM_offset_0_alias, 0, 64
	.other		__nv_reservedSMEM_offset_0_alias,@"STO_CUDA_RESERVED_SHARED STV_DEFAULT"
__nv_reservedSMEM_offset_0_alias:
	.zero		0
	.zero		64


//--------------------- .nv.global                --------------------------
	.section	.nv.global,"aw",@nobits
	.align	4
.nv.global:
	.type		d_degree,@object
	.size		d_degree,(d_matched_vertices - d_degree)
d_degree:
	.zero		44
	.type		d_matched_vertices,@object
	.size		d_matched_vertices,(d_visited - d_matched_vertices)
d_matched_vertices:
	.zero		44
	.type		d_visited,@object
	.size		d_visited,(d_list_ptr - d_visited)
d_visited:
	.zero		44
	.type		d_list_ptr,@object
	.size		d_list_ptr,(d_matched_edges - d_list_ptr)
d_list_ptr:
	.zero		48
	.type		d_matched_edges,@object
	.size		d_matched_edges,(d_flat_adj_list - d_matched_edges)
d_matched_edges:
	.zero		200
	.type		d_flat_adj_list,@object
	.size		d_flat_adj_list,(_ZN34_INTERNAL_bffc48a9_4_k_cu_d2d3ad794cuda3std6ranges3__45__cpo4sizeE - d_flat_adj_list)
d_flat_adj_list:
	.zero		200
	.type		_ZN34_INTERNAL_bffc48a9_4_k_cu_d2d3ad794cuda3std6ranges3__45__cpo4sizeE,@object
	.size		_ZN34_INTERNAL_bffc48a9_4_k_cu_d2d3ad794cuda3std6ranges3__45__cpo4sizeE,(_ZN34_INTERNAL_bffc48a9_4_k_cu_d2d3ad796thrust24THRUST_300001_SM_1000_NS3seqE - _ZN34_INTERNAL_bffc48a9_4_k_cu_d2d3ad794cuda3std6ranges3__45__cpo4sizeE)
_ZN34_INTERNAL_bffc48a9_4_k_cu_d2d3ad794cuda3std6ranges3__45__cpo4sizeE:
	.zero		1
	.type		_ZN34_INTERNAL_bffc48a9_4_k_cu_d2d3ad796thrust24THRUST_300001_SM_1000_NS3seqE,@object
	.size		_ZN34_INTERNAL_bffc48a9_4_k_cu_d2d3ad796thrust24THRUST_300001_SM_1000_NS3seqE,(_ZN34_INTERNAL_bffc48a9_4_k_cu_d2d3ad794cuda3std3__48in_placeE - _ZN34_INTERNAL_bffc48a9_4_k_cu_d2d3ad796thrust24THRUST_300001_SM_1000_NS3seqE)
_ZN34_INTERNAL_bffc48a9_4_k_cu_d2d3ad796thrust24THRUST_300001_SM_1000_NS3seqE:
	.zero		1
	.type		_ZN34_INTERNAL_bffc48a9_4_k_cu_d2d3ad794cuda3std3__48in_placeE,@object
	.size		_ZN34_INTERNAL_bffc48a9_4_k_cu_d2d3ad794cuda3std3__48in_placeE,(_ZN34_INTERNAL_bffc48a9_4_k_cu_d2d3ad796thrust24THRUST_300001_SM_1000_NS12placeholders2_3E - _ZN34_INTERNAL_bffc48a9_4_k_cu_d2d3ad794cuda3std3__48in_placeE)
_ZN34_INTERNAL_bffc48a9_4_k_cu_d2d3ad794cuda3std3__48in_placeE:
	.zero		1
	.type		_ZN34_INTERNAL_bffc48a9_4_k_cu_d2d3ad796thrust24THRUST_300001_SM_1000_NS12placeholders2_3E,@object
	.size		_ZN34_INTERNAL_bffc48a9_4_k_cu_d2d3ad796thrust24THRUST_300001_SM_1000_NS12placeholders2_3E,(_ZN34_INTERNAL_bffc48a9_4_k_cu_d2d3ad794cuda3std3__45__cpo6cbeginE - _ZN34_INTERNAL_bffc48a9_4_k_cu_d2d3ad796thrust24THRUST_300001_SM_1000_NS12placeholders2_3E)
_ZN34_INTERNAL_bffc48a9_4_k_cu_d2d3ad796thrust24THRUST_300001_SM_1000_NS12placeholders2_3E:
	.zero		1
	.type		_ZN34_INTERNAL_bffc48a9_4_k_cu_d2d3ad794cuda3std3__45__cpo6cbeginE,@object
	.size		_ZN34_INTERNAL_bffc48a9_4_k_cu_d2d3ad794cuda3std3__45__cpo6cbeginE,(_ZN34_INTERNAL_bffc48a9_4_k_cu_d2d3ad794cuda3std6ranges3__45__cpo6cbeginE - _ZN34_INTERNAL_bffc48a9_4_k_cu_d2d3ad794cuda3std3__45__cpo6cbeginE)
_ZN34_INTERNAL_bffc48a9_4_k_cu_d2d3ad794cuda3std3__45__cpo6cbeginE:
	.zero		1
	.type		_ZN34_INTERNAL_bffc48a9_4_k_cu_d2d3ad794cuda3std6ranges3__45__cpo6cbeginE,@object
	.size		_ZN34_INTERNAL_bffc48a9_4_k_cu_d2d3ad794cuda3std6ranges3__45__cpo6cbeginE,(_ZN34_INTERNAL_bffc48a9_4_k_cu_d2d3ad796thrust24THRUST_300001_SM_1000_NS12placeholders2_7E - _ZN34_INTERNAL_bffc48a9_4_k_cu_d2d3ad794cuda3std6ranges3__45__cpo6cbeginE)
_ZN34_INTERNAL_bffc48a9_4_k_cu_d2d3ad794cuda3std6ranges3__45__cpo6cbeginE:
	.zero		1
	.type		_ZN34_INTERNAL_bffc48a9_4_k_cu_d2d3ad796thrust24THRUST_300001_SM_1000_NS12placeholders2_7E,@object
	.size		_ZN34_INTERNAL_bffc48a9_4_k_cu_d2d3ad796thrust24THRUST_300001_SM_1000_NS12placeholders2_7E,(_ZN34_INTERNAL_bffc48a9_4_k_cu_d2d3ad794cuda3std3__45__cpo7crbeginE - _ZN34_INTERNAL_bffc48a9_4_k_cu_d2d3ad796thrust24THRUST_300001_SM_1000_NS12placeholders2_7E)
_ZN34_INTERNAL_bffc48a9_4_k_cu_d2d3ad796thrust24THRUST_300001_SM_1000_NS12placeholders2_7E:
	.zero		1
	.type		_ZN34_INTERNAL_bffc48a9_4_k_cu_d2d3ad794cuda3std3__45__cpo7crbeginE,@object
	.size		_ZN34_INTERNAL_bffc48a9_4_k_cu_d2d3ad794cuda3std3__45__cpo7crbeginE,(_ZN34_INTERNAL_bffc48a9_4_k_cu_d2d3ad794cuda3std6ranges3__45__cpo4nextE - _ZN34_INTERNAL_bffc48a9_4_k_cu_d2d3ad794cuda3std3__45__cpo7crbeginE)
_ZN34_INTERNAL_bffc48a9_4_k_cu_d2d3ad794cuda3std3__45__cpo7crbeginE:
	.zero		1
	.type		_ZN34_INTERNAL_bffc48a9_4_k_cu_d2d3ad794cuda3std6ranges3__45__cpo4nextE,@object
	.size		_ZN34_INTERNAL_bffc48a9_4_k_cu_d2d3ad794cuda3std6ranges3__45__cpo4nextE,(_ZN34_INTERNAL_bffc48a9_4_k_cu_d2d3ad796thrust24THRUST_300001_SM_1000_NS8cuda_cub10par_nosyncE - _ZN34_INTERNAL_bffc48a9_4_k_cu_d2d3ad794cuda3std6ranges3__45__cpo4nextE)
_ZN34_INTERNAL_bffc48a9_4_k_cu_d2d3ad794cuda3std6ranges3__45__cpo4nextE:
	.zero		1
	.type		_ZN34_INTERNAL_bffc48a9_4_k_cu_d2d3ad796thrust24THRUST_300001_SM_1000_NS8cuda_cub10par_nosyncE,@object
	.size		_ZN34_INTERNAL_bffc48a9_4_k_cu_d2d3ad796thrust24THRUST_300001_SM_1000_NS8cuda_cub10par_nosyncE,(_ZN34_INTERNAL_bffc48a9_4_k_cu_d2d3ad794cuda3std6ranges3__45__cpo4swapE - _ZN34_INTERNAL_bffc48a9_4_k_cu_d2d3ad796thrust24THRUST_300001_SM_1000_NS8cuda_cub10par_nosyncE)
_ZN34_INTERNAL_bffc48a9_4_k_cu_d2d3ad796thrust24THRUST_300001_SM_1000_NS8cuda_cub10par_nosyncE:
	.zero		1
	.type		_ZN34_INTERNAL_bffc48a9_4_k_cu_d2d3ad794cuda3std6ranges3__45__cpo4swapE,@object
	.size		_ZN34_INTERNAL_bffc48a9_4_k_cu_d2d3ad794cuda3std6ranges3__45__cpo4swapE,(_ZN34_INTERNAL_bffc48a9_4_k_cu_d2d3ad796thrust24THRUST_300001_SM_1000_NS12placeholders2_5E - _ZN34_INTERNAL_bffc48a9_4_k_cu_d2d3ad794cuda3std6ranges3__45__cpo4swapE)
_ZN34_INTERNAL_bffc48a9_4_k_cu_d2d3ad794cuda3std6ranges3__45__cpo4swapE:
	.zero		1
	.type		_ZN34_INTERNAL_bffc48a9_4_k_cu_d2d3ad796thrust24THRUST_300001_SM_1000_NS12placeholders2_5E,@object
	.size		_ZN34_INTERNAL_bffc48a9_4_k_cu_d2d3ad796thrust24THRUST_300001_SM_1000_NS12placeholders2_5E,(_ZN34_INTERNAL_bffc48a9_4_k_cu_d2d3ad794cuda3std3__45__cpo6rbeginE - _ZN34_INTERNAL_bffc48a9_4_k_cu_d2d3ad796thrust24THRUST_300001_SM_1000_NS12placeholders2_5E)
_ZN34_INTERNAL_bffc48a9_4_k_cu_d2d3ad796thrust24THRUST_300001_SM_1000_NS12placeholders2_5E:
	.zero		1
	.type		_ZN34_INTERNAL_bffc48a9_4_k_cu_d2d3ad794cuda3std3__45__cpo6rbeginE,@object
	.size		_ZN34_INTERNAL_bffc48a9_4_k_cu_d2d3ad794cuda3std3__45__cpo6rbeginE,(_ZN34_INTERNAL_bffc48a9_4_k_cu_d2d3ad794cuda3std6ranges3__45__cpo7advanceE - _ZN34_INTERNAL_bffc48a9_4_k_cu_d2d3ad794cuda3std3__45__cpo6rbeginE)
_ZN34_INTERNAL_bffc48a9_4_k_cu_d2d3ad794cuda3std3__45__cpo6rbeginE:
	.zero		1
	.type		_ZN34_INTERNAL_bffc48a9_4_k_cu_d2d3ad794cuda3std6ranges3__45__cpo7advanceE,@object
	.size		_ZN34_INTERNAL_bffc48a9_4_k_cu_d2d3ad794cuda3std6ranges3__45__cpo7advanceE,(_ZN34_INTERNAL_bffc48a9_4_k_cu_d2d3ad794cuda3std6ranges3__45__cpo8distanceE - _ZN34_INTERNAL_bffc48a9_4_k_cu_d2d3ad794cuda3std6ranges3__45__cpo7advanceE)
_ZN34_INTERNAL_bffc48a9_4_k_cu_d2d3ad794cuda3std6ranges3__45__cpo7advanceE:
	.zero		1
	.type		_ZN34_INTERNAL_bffc48a9_4_k_cu_d2d3ad794cuda3std6ranges3__45__cpo8distanceE,@object
	.size		_ZN34_INTERNAL_bffc48a9_4_k_cu_d2d3ad794cuda3std6ranges3__45__cpo8distanceE,(_ZN34_INTERNAL_bffc48a9_4_k_cu_d2d3ad794cuda3std3__47nulloptE - _ZN34_INTERNAL_bffc48a9_4_k_cu_d2d3ad794cuda3std6ranges3__45__cpo8distanceE)
_ZN34_INTERNAL_bffc48a9_4_k_cu_d2d3ad794cuda3std6ranges3__45__cpo8distanceE:
	.zero		1
	.type		_ZN34_INTERNAL_bffc48a9_4_k_cu_d2d3ad794cuda3std3__47nulloptE,@object
	.size		_ZN34_INTERNAL_bffc48a9_4_k_cu_d2d3ad794cuda3std3__47nulloptE,(_ZN34_INTERNAL_bffc48a9_4_k_cu_d2d3ad796thrust24THRUST_300001_SM_1000_NS12placeholders2_9E - _ZN34_INTERNAL_bffc48a9_4_k_cu_d2d3ad794cuda3std3__47nulloptE)
_ZN34_INTERNAL_bffc48a9_4_k_cu_d2d3ad794cuda3std3__47nulloptE:
	.zero		1
	.type		_ZN34_INTERNAL_bffc48a9_4_k_cu_d2d3ad796thrust24THRUST_300001_SM_1000_NS12placeholders2_9E,@object
	.size		_ZN34_INTERNAL_bffc48a9_4_k_cu_d2d3ad796thrust24THRUST_300001_SM_1000_NS12placeholders2_9E,(_ZN34_INTERNAL_bffc48a9_4_k_cu_d2d3ad794cuda3std3__436_GLOBAL__N__bffc48a9_4_k_cu_d2d3ad796ignoreE - _ZN34_INTERNAL_bffc48a9_4_k_cu_d2d3ad796thrust24THRUST_300001_SM_1000_NS12placeholders2_9E)
_ZN34_INTERNAL_bffc48a9_4_k_cu_d2d3ad796thrust24THRUST_300001_SM_1000_NS12placeholders2_9E:
	.zero		1
	.type		_ZN34_INTERNAL_bffc48a9_4_k_cu_d2d3ad794cuda3std3__436_GLOBAL__N__bffc48a9_4_k_cu_d2d3ad796ignoreE,@object
	.size		_ZN34_INTERNAL_bffc48a9_4_k_cu_d2d3ad794cuda3std3__436_GLOBAL__N__bffc48a9_4_k_cu_d2d3ad796ignoreE,(_ZN34_INTERNAL_bffc48a9_4_k_cu_d2d3ad794cuda3std6ranges3__45__cpo4dataE - _ZN34_INTERNAL_bffc48a9_4_k_cu_d2d3ad794cuda3std3__436_GLOBAL__N__bffc48a9_4_k_cu_d2d3ad796ignoreE)
_ZN34_INTERNAL_bffc48a9_4_k_cu_d2d3ad794cuda3std3__436_GLOBAL__N__bffc48a9_4_k_cu_d2d3ad796ignoreE:
	.zero		1
	.type		_ZN34_INTERNAL_bffc48a9_4_k_cu_d2d3ad794cuda3std6ranges3__45__cpo4dataE,@object
	.size		_ZN34_INTERNAL_bffc48a9_4_k_cu_d2d3ad794cuda3std6ranges3__45__cpo4dataE,(_ZN34_INTERNAL_bffc48a9_4_k_cu_d2d3ad796thrust24THRUST_300001_SM_1000_NS12placeholders2_1E - _ZN34_INTERNAL_bffc48a9_4_k_cu_d2d3ad794cuda3std6ranges3__45__cpo4dataE)
_ZN34_INTERNAL_bffc48a9_4_k_cu_d2d3ad794cuda3std6ranges3__45__cpo4dataE:
	.zero		1
	.type		_ZN34_INTERNAL_bffc48a9_4_k_cu_d2d3ad796thrust24THRUST_300001_SM_1000_NS12placeholders2_1E,@object
	.size		_ZN34_INTERNAL_bffc48a9_4_k_cu_d2d3ad796thrust24THRUST_300001_SM_1000_NS12placeholders2_1E,(_ZN34_INTERNAL_bffc48a9_4_k_cu_d2d3ad794cuda3std3__45__cpo5beginE - _ZN34_INTERNAL_bffc48a9_4_k_cu_d2d3ad796thrust24THRUST_300001_SM_1000_NS12placeholders2_1E)
_ZN34_INTERNAL_bffc48a9_4_k_cu_d2d3ad796thrust24THRUST_300001_SM_1000_NS12placeholders2_1E:
	.zero		1
	.type		_ZN34_INTERNAL_bffc48a9_4_k_cu_d2d3ad794cuda3std3__45__cpo5beginE,@object
	.size		_ZN34_INTERNAL_bffc48a9_4_k_cu_d2d3ad794cuda3std3__45__cpo5beginE,(_ZN34_INTERNAL_bffc48a9_4_k_cu_d2d3ad794cuda3std6ranges3__45__cpo5beginE - _ZN34_INTERNAL_bffc48a9_4_k_cu_d2d3ad794cuda3std3__45__cpo5beginE)
_ZN34_INTERNAL_bffc48a9_4_k_cu_d2d3ad794cuda3std3__45__cpo5beginE:
	.zero		1
	.type		_ZN34_INTERNAL_bffc48a9_4_k_cu_d2d3ad794cuda3std6ranges3__45__cpo5beginE,@object
	.size		_ZN34_INTERNAL_bffc48a9_4_k_cu_d2d3ad794cuda3std6ranges3__45__cpo5beginE,(_ZN34_INTERNAL_bffc48a9_4_k_cu_d2d3ad796thrust24THRUST_300001_SM_1000_NS12placeholders2_6E - _ZN34_INTERNAL_bffc48a9_4_k_cu_d2d3ad794cuda3std6ranges3__45__cpo5beginE)
_ZN34_INTERNAL_bffc48a9_4_k_cu_d2d3ad794cuda3std6ranges3__45__cpo5beginE:
	.zero		1
	.type		_ZN34_INTERNAL_bffc48a9_4_k_cu_d2d3ad796thrust24THRUST_300001_SM_1000_NS12placeholders2_6E,@object
	.size		_ZN34_INTERNAL_bffc48a9_4_k_cu_d2d3ad796thrust24THRUST_300001_SM_1000_NS12placeholders2_6E,(_ZN34_INTERNAL_bffc48a9_4_k_cu_d2d3ad794cuda3std3__45__cpo4rendE - _ZN34_INTERNAL_bffc48a9_4_k_cu_d2d3ad796thrust24THRUST_300001_SM_1000_NS12placeholders2_6E)
_ZN34_INTERNAL_bffc48a9_4_k_cu_d2d3ad796thrust24THRUST_300001_SM_1000_NS12placeholders2_6E:
	.zero		1
	.type		_ZN34_INTERNAL_bffc48a9_4_k_cu_d2d3ad794cuda3std3__45__cpo4rendE,@object
	.size		_ZN34_INTERNAL_bffc48a9_4_k_cu_d2d3ad794cuda3std3__45__cpo4rendE,(_ZN34_INTERNAL_bffc48a9_4_k_cu_d2d3ad794cuda3std6ranges3__45__cpo9iter_swapE - _ZN34_INTERNAL_bffc48a9_4_k_cu_d2d3ad794cuda3std3__45__cpo4rendE)
_ZN34_INTERNAL_bffc48a9_4_k_cu_d2d3ad794cuda3std3__45__cpo4rendE:
	.zero		1
	.type		_ZN34_INTERNAL_bffc48a9_4_k_cu_d2d3ad794cuda3std6ranges3__45__cpo9iter_swapE,@object
	.size		_ZN34_INTERNAL_bffc48a9_4_k_cu_d2d3ad794cuda3std6ranges3__45__cpo9iter_swapE,(_ZN34_INTERNAL_bffc48a9_4_k_cu_d2d3ad796thrust24THRUST_300001_SM_1000_NS8cuda_cub3parE - _ZN34_INTERNAL_bffc48a9_4_k_cu_d2d3ad794cuda3std6ranges3__45__cpo9iter_swapE)
_ZN34_INTERNAL_bffc48a9_4_k_cu_d2d3ad794cuda3std6ranges3__45__cpo9iter_swapE:
	.zero		1
	.type		_ZN34_INTERNAL_bffc48a9_4_k_cu_d2d3ad796thrust24THRUST_300001_SM_1000_NS8cuda_cub3parE,@object
	.size		_ZN34_INTERNAL_bffc48a9_4_k_cu_d2d3ad796thrust24THRUST_300001_SM_1000_NS8cuda_cub3parE,(_ZN34_INTERNAL_bffc48a9_4_k_cu_d2d3ad794cuda3std3__48unexpectE - _ZN34_INTERNAL_bffc48a9_4_k_cu_d2d3ad796thrust24THRUST_300001_SM_1000_NS8cuda_cub3parE)
_ZN34_INTERNAL_bffc48a9_4_k_cu_d2d3ad796thrust24THRUST_300001_SM_1000_NS8cuda_cub3parE:
	.zero		1
	.type		_ZN34_INTERNAL_bffc48a9_4_k_cu_d2d3ad794cuda3std3__48unexpectE,@object
	.size		_ZN34_INTERNAL_bffc48a9_4_k_cu_d2d3ad794cuda3std3__48unexpectE,(_ZN34_INTERNAL_bffc48a9_4_k_cu_d2d3ad796thrust24THRUST_300001_SM_1000_NS12placeholders3_10E - _ZN34_INTERNAL_bffc48a9_4_k_cu_d2d3ad794cuda3std3__48unexpectE)
_ZN34_INTERNAL_bffc48a9_4_k_cu_d2d3ad794cuda3std3__48unexpectE:
	.zero		1
	.type		_ZN34_INTERNAL_bffc48a9_4_k_cu_d2d3ad796thrust24THRUST_300001_SM_1000_NS12placeholders3_10E,@object
	.size		_ZN34_INTERNAL_bffc48a9_4_k_cu_d2d3ad796thrust24THRUST_300001_SM_1000_NS12placeholders3_10E,(_ZN34_INTERNAL_bffc48a9_4_k_cu_d2d3ad794cuda3std3__419piecewise_constructE - _ZN34_INTERNAL_bffc48a9_4_k_cu_d2d3ad796thrust24THRUST_300001_SM_1000_NS12placeholders3_10E)
_ZN34_INTERNAL_bffc48a9_4_k_cu_d2d3ad796thrust24THRUST_300001_SM_1000_NS12placeholders3_10E:
	.zero		1
	.type		_ZN34_INTERNAL_bffc48a9_4_k_cu_d2d3ad794cuda3std3__419piecewise_constructE,@object
	.size		_ZN34_INTERNAL_bffc48a9_4_k_cu_d2d3ad794cuda3std3__419piecewise_constructE,(_ZN34_INTERNAL_bffc48a9_4_k_cu_d2d3ad794cuda3std6ranges3__45__cpo5cdataE - _ZN34_INTERNAL_bffc48a9_4_k_cu_d2d3ad794cuda3std3__419piecewise_constructE)
_ZN34_INTERNAL_bffc48a9_4_k_cu_d2d3ad794cuda3std3__419piecewise_constructE:
	.zero		1
	.type		_ZN34_INTERNAL_bffc48a9_4_k_cu_d2d3ad794cuda3std6ranges3__45__cpo5cdataE,@object
	.size		_ZN34_INTERNAL_bffc48a9_4_k_cu_d2d3ad794cuda3std6ranges3__45__cpo5cdataE,(_ZN34_INTERNAL_bffc48a9_4_k_cu_d2d3ad796thrust24THRUST_300001_SM_1000_NS12placeholders2_2E - _ZN34_INTERNAL_bffc48a9_4_k_cu_d2d3ad794cuda3std6ranges3__45__cpo5cdataE)
_ZN34_INTERNAL_bffc48a9_4_k_cu_d2d3ad794cuda3std6ranges3__45__cpo5cdataE:
	.zero		1
	.type		_ZN34_INTERNAL_bffc48a9_4_k_cu_d2d3ad796thrust24THRUST_300001_SM_1000_NS12placeholders2_2E,@object
	.size		_ZN34_INTERNAL_bffc48a9_4_k_cu_d2d3ad796thrust24THRUST_300001_SM_1000_NS12placeholders2_2E,(_ZN34_INTERNAL_bffc48a9_4_k_cu_d2d3ad794cuda3std3__45__cpo3endE - _ZN34_INTERNAL_bffc48a9_4_k_cu_d2d3ad796thrust24THRUST_300001_SM_1000_NS12placeholders2_2E)
_ZN34_INTERNAL_bffc48a9_4_k_cu_d2d3ad796thrust24THRUST_300001_SM_1000_NS12placeholders2_2E:
	.zero		1
	.type		_ZN34_INTERNAL_bffc48a9_4_k_cu_d2d3ad794cuda3std3__45__cpo3endE,@object
	.size		_ZN34_INTERNAL_bffc48a9_4_k_cu_d2d3ad794cuda3std3__45__cpo3endE,(_ZN34_INTERNAL_bffc48a9_4_k_cu_d2d3ad794cuda3std6ranges3__45__cpo3endE - _ZN34_INTERNAL_bffc48a9_4_k_cu_d2d3ad794cuda3std3__45__cpo3endE)
_ZN34_INTERNAL_bffc48a9_4_k_cu_d2d3ad794cuda3std3__45__cpo3endE:
	.zero		1
	.type		_ZN34_INTERNAL_bffc48a9_4_k_cu_d2d3ad794cuda3std6ranges3__45__cpo3endE,@object
	.size		_ZN34_INTERNAL_bffc48a9_4_k_cu_d2d3ad794cuda3std6ranges3__45__cpo3endE,(_ZN34_INTERNAL_bffc48a9_4_k_cu_d2d3ad796thrust24THRUST_300001_SM_1000_NS12placeholders2_4E - _ZN34_INTERNAL_bffc48a9_4_k_cu_d2d3ad794cuda3std6ranges3__45__cpo3endE)
_ZN34_INTERNAL_bffc48a9_4_k_cu_d2d3ad794cuda3std6ranges3__45__cpo3endE:
	.zero		1
	.type		_ZN34_INTERNAL_bffc48a9_4_k_cu_d2d3ad796thrust24THRUST_300001_SM_1000_NS12placeholders2_4E,@object
	.size		_ZN34_INTERNAL_bffc48a9_4_k_cu_d2d3ad796thrust24THRUST_300001_SM_1000_NS12placeholders2_4E,(_ZN34_INTERNAL_bffc48a9_4_k_cu_d2d3ad794cuda3std3__45__cpo4cendE - _ZN34_INTERNAL_bffc48a9_4_k_cu_d2d3ad796thrust24THRUST_300001_SM_1000_NS12placeholders2_4E)
_ZN34_INTERNAL_bffc48a9_4_k_cu_d2d3ad796thrust24THRUST_300001_SM_1000_NS12placeholders2_4E:
	.zero		1
	.type		_ZN34_INTERNAL_bffc48a9_4_k_cu_d2d3ad794cuda3std3__45__cpo4cendE,@object
	.size		_ZN34_INTERNAL_bffc48a9_4_k_cu_d2d3ad794cuda3std3__45__cpo4cendE,(_ZN34_INTERNAL_bffc48a9_4_k_cu_d2d3ad794cuda3std6ranges3__45__cpo4cendE - _ZN34_INTERNAL_bffc48a9_4_k_cu_d2d3ad794cuda3std3__45__cpo4cendE)
_ZN34_INTERNAL_bffc48a9_4_k_cu_d2d3ad794cuda3std3__45__cpo4cendE:
	.zero		1
	.type		_ZN34_INTERNAL_bffc48a9_4_k_cu_d2d3ad794cuda3std6ranges3__45__cpo4cendE,@object
	.size		_ZN34_INTERNAL_bffc48a9_4_k_cu_d2d3ad794cuda3std6ranges3__45__cpo4cendE,(_ZN34_INTERNAL_bffc48a9_4_k_cu_d2d3ad794cuda3std6ranges3__45__cpo5ssizeE - _ZN34_INTERNAL_bffc48a9_4_k_cu_d2d3ad794cuda3std6ranges3__45__cpo4cendE)
_ZN34_INTERNAL_bffc48a9_4_k_cu_d2d3ad794cuda3std6ranges3__45__cpo4cendE:
	.zero		1
	.type		_ZN34_INTERNAL_bffc48a9_4_k_cu_d2d3ad794cuda3std6ranges3__45__cpo5ssizeE,@object
	.size		_ZN34_INTERNAL_bffc48a9_4_k_cu_d2d3ad794cuda3std6ranges3__45__cpo5ssizeE,(_ZN34_INTERNAL_bffc48a9_4_k_cu_d2d3ad794cuda3std3__420unreachable_sentinelE - _ZN34_INTERNAL_bffc48a9_4_k_cu_d2d3ad794cuda3std6ranges3__45__cpo5ssizeE)
_ZN34_INTERNAL_bffc48a9_4_k_cu_d2d3ad794cuda3std6ranges3__45__cpo5ssizeE:
	.zero		1
	.type		_ZN34_INTERNAL_bffc48a9_4_k_cu_d2d3ad794cuda3std3__420unreachable_sentinelE,@object
	.size		_ZN34_INTERNAL_bffc48a9_4_k_cu_d2d3ad794cuda3std3__420unreachable_sentinelE,(_ZN34_INTERNAL_bffc48a9_4_k_cu_d2d3ad796thrust24THRUST_300001_SM_1000_NS12placeholders2_8E - _ZN34_INTERNAL_bffc48a9_4_k_cu_d2d3ad794cuda3std3__420unreachable_sentinelE)
_ZN34_INTERNAL_bffc48a9_4_k_cu_d2d3ad794cuda3std3__420unreachable_sentinelE:
	.zero		1
	.type		_ZN34_INTERNAL_bffc48a9_4_k_cu_d2d3ad796thrust24THRUST_300001_SM_1000_NS12placeholders2_8E,@object
	.size		_ZN34_INTERNAL_bffc48a9_4_k_cu_d2d3ad796thrust24THRUST_300001_SM_1000_NS12placeholders2_8E,(_ZN34_INTERNAL_bffc48a9_4_k_cu_d2d3ad794cuda3std3__45__cpo5crendE - _ZN34_INTERNAL_bffc48a9_4_k_cu_d2d3ad796thrust24THRUST_300001_SM_1000_NS12placeholders2_8E)
_ZN34_INTERNAL_bffc48a9_4_k_cu_d2d3ad796thrust24THRUST_300001_SM_1000_NS12placeholders2_8E:
	.zero		1
	.type		_ZN34_INTERNAL_bffc48a9_4_k_cu_d2d3ad794cuda3std3__45__cpo5crendE,@object
	.size		_ZN34_INTERNAL_bffc48a9_4_k_cu_d2d3ad794cuda3std3__45__cpo5crendE,(_ZN34_INTERNAL_bffc48a9_4_k_cu_d2d3ad794cuda3std6ranges3__45__cpo4prevE - _ZN34_INTERNAL_bffc48a9_4_k_cu_d2d3ad794cuda3std3__45__cpo5crendE)
_ZN34_INTERNAL_bffc48a9_4_k_cu_d2d3ad794cuda3std3__45__cpo5crendE:
	.zero		1
	.type		_ZN34_INTERNAL_bffc48a9_4_k_cu_d2d3ad794cuda3std6ranges3__45__cpo4prevE,@object
	.size		_ZN34_INTERNAL_bffc48a9_4_k_cu_d2d3ad794cuda3std6ranges3__45__cpo4prevE,(_ZN34_INTERNAL_bffc48a9_4_k_cu_d2d3ad796thrust24THRUST_300001_SM_1000_NS6system6detail10sequential3seqE - _ZN34_INTERNAL_bffc48a9_4_k_cu_d2d3ad794cuda3std6ranges3__45__cpo4prevE)
_ZN34_INTERNAL_bffc48a9_4_k_cu_d2d3ad794cuda3std6ranges3__45__cpo4prevE:
	.zero		1
	.type		_ZN34_INTERNAL_bffc48a9_4_k_cu_d2d3ad796thrust24THRUST_300001_SM_1000_NS6system6detail10sequential3seqE,@object
	.size		_ZN34_INTERNAL_bffc48a9_4_k_cu_d2d3ad796thrust24THRUST_300001_SM_1000_NS6system6detail10sequential3seqE,(_ZN34_INTERNAL_bffc48a9_4_k_cu_d2d3ad794cuda3std6ranges3__45__cpo9iter_moveE - _ZN34_INTERNAL_bffc48a9_4_k_cu_d2d3ad796thrust24THRUST_300001_SM_1000_NS6system6detail10sequential3seqE)
_ZN34_INTERNAL_bffc48a9_4_k_cu_d2d3ad796thrust24THRUST_300001_SM_1000_NS6system6detail10sequential3seqE:
	.zero		1
	.type		_ZN34_INTERNAL_bffc48a9_4_k_cu_d2d3ad794cuda3std6ranges3__45__cpo9iter_moveE,@object
	.size		_ZN34_INTERNAL_bffc48a9_4_k_cu_d2d3ad794cuda3std6ranges3__45__cpo9iter_moveE,(.L_21 - _ZN34_INTERNAL_bffc48a9_4_k_cu_d2d3ad794cuda3std6ranges3__45__cpo9iter_moveE)
_ZN34_INTERNAL_bffc48a9_4_k_cu_d2d3ad794cuda3std6ranges3__45__cpo9iter_moveE:
	.zero		1
.L_21:


//--------------------- .nv.constant0._ZN3cub18CUB_300001_SM_10006detail11EmptyKernelIvEEvv --------------------------
	.section	.nv.constant0._ZN3cub18CUB_300001_SM_10006detail11EmptyKernelIvEEvv,"a",@progbits
	.sectionflags	@""
	.align	4
.nv.constant0._ZN3cub18CUB_300001_SM_10006detail11EmptyKernelIvEEvv:
	.zero		896


//--------------------- .nv.constant0._Z19vertex_disjoint_bfsv --------------------------
	.section	.nv.constant0._Z19vertex_disjoint_bfsv,"a",@progbits
	.sectionflags	@""
	.align	4
.nv.constant0._Z19vertex_disjoint_bfsv:
	.zero		896


//--------------------- .nv.constant0._Z19get_approx_matchingv --------------------------
	.section	.nv.constant0._Z19get_approx_matchingv,"a",@progbits
	.sectionflags	@""
	.align	4
.nv.constant0._Z19get_approx_matchingv:
	.zero		896


//--------------------- SYMBOLS --------------------------

	.type		.nv.reservedSmem.offset0,@object
	.size		.nv.reservedSmem.offset0,0x4
	.type		vprintf,@function
